	.headerflags	@"EF_CUDA_TEXMODE_UNIFIED EF_CUDA_64BIT_ADDRESS EF_CUDA_ACCELERATORS EF_CUDA_SM90 EF_CUDA_VIRTUAL_SM(EF_CUDA_SM90)"
	.elftype	@"ET_EXEC"


//--------------------- .nv.info                  --------------------------
	.section	.nv.info,"",@"SHT_CUDA_INFO"
	.align	4


	//----- nvinfo : EIATTR_REGCOUNT
	.align		4
        /*0000*/ 	.byte	0x04, 0x2f
        /*0002*/ 	.short	(.L_3 - .L_2)
	.align		4
.L_2:
        /*0004*/ 	.word	index@(triton_poi_fused__native_batch_norm_legit_no_training_55)
        /*0008*/ 	.word	0x00000028


	//----- nvinfo : EIATTR_MIN_STACK_SIZE
	.align		4
.L_3:
        /*000c*/ 	.byte	0x04, 0x12
        /*000e*/ 	.short	(.L_5 - .L_4)
	.align		4
.L_4:
        /*0010*/ 	.word	index@(triton_poi_fused__native_batch_norm_legit_no_training_55)
        /*0014*/ 	.word	0x00000000


	//----- nvinfo : EIATTR_FRAME_SIZE
	.align		4
.L_5:
        /*0018*/ 	.byte	0x04, 0x11
        /*001a*/ 	.short	(.L_7 - .L_6)
	.align		4
.L_6:
        /*001c*/ 	.word	index@(triton_poi_fused__native_batch_norm_legit_no_training_55)
        /*0020*/ 	.word	0x00000000


	//----- nvinfo : EIATTR_MIN_STACK_SIZE
	.align		4
.L_7:
        /*0024*/ 	.byte	0x04, 0x12
        /*0026*/ 	.short	(.L_9 - .L_8)
	.align		4
.L_8:
        /*0028*/ 	.word	index@(triton_poi_fused__native_batch_norm_legit_no_training_55)
        /*002c*/ 	.word	0x00000000
.L_9:


//--------------------- .nv.info.triton_poi_fused__native_batch_norm_legit_no_training_55 --------------------------
	.section	.nv.info.triton_poi_fused__native_batch_norm_legit_no_training_55,"",@"SHT_CUDA_INFO"
	.sectionflags	@""
	.align	4


	//----- nvinfo : EIATTR_CUDA_API_VERSION
	.align		4
        /*0000*/ 	.byte	0x04, 0x37
        /*0002*/ 	.short	(.L_11 - .L_10)
.L_10:
        /*0004*/ 	.word	0x0000007c


	//----- nvinfo : EIATTR_KPARAM_INFO
	.align		4
.L_11:
        /*0008*/ 	.byte	0x04, 0x17
        /*000a*/ 	.short	(.L_13 - .L_12)
.L_12:
        /*000c*/ 	.word	0x00000000
        /*0010*/ 	.short	0x0007
        /*0012*/ 	.short	0x0034
        /*0014*/ 	.byte	0x00, 0xf0, 0x11, 0x00


	//----- nvinfo : EIATTR_KPARAM_INFO
	.align		4
.L_13:
        /*0018*/ 	.byte	0x04, 0x17
        /*001a*/ 	.short	(.L_15 - .L_14)
.L_14:
        /*001c*/ 	.word	0x00000000
        /*0020*/ 	.short	0x0006
        /*0022*/ 	.short	0x0030
        /*0024*/ 	.byte	0x00, 0xf0, 0x11, 0x00


	//----- nvinfo : EIATTR_KPARAM_INFO
	.align		4
.L_15:
        /*0028*/ 	.byte	0x04, 0x17
        /*002a*/ 	.short	(.L_17 - .L_16)
.L_16:
        /*002c*/ 	.word	0x00000000
        /*0030*/ 	.short	0x0005
        /*0032*/ 	.short	0x0028
        /*0034*/ 	.byte	0x00, 0xf4, 0x21, 0x00


	//----- nvinfo : EIATTR_KPARAM_INFO
	.align		4
.L_17:
        /*0038*/ 	.byte	0x04, 0x17
        /*003a*/ 	.short	(.L_19 - .L_18)
.L_18:
        /*003c*/ 	.word	0x00000000
        /*0040*/ 	.short	0x0004
        /*0042*/ 	.short	0x0020
        /*0044*/ 	.byte	0x00, 0xf4, 0x21, 0x00


	//----- nvinfo : EIATTR_KPARAM_INFO
	.align		4
.L_19:
        /*0048*/ 	.byte	0x04, 0x17
        /*004a*/ 	.short	(.L_21 - .L_20)
.L_20:
        /*004c*/ 	.word	0x00000000
        /*0050*/ 	.short	0x0003
        /*0052*/ 	.short	0x0018
        /*0054*/ 	.byte	0x00, 0xf4, 0x21, 0x00


	//----- nvinfo : EIATTR_KPARAM_INFO
	.align		4
.L_21:
        /*0058*/ 	.byte	0x04, 0x17
        /*005a*/ 	.short	(.L_23 - .L_22)
.L_22:
        /*005c*/ 	.word	0x00000000
        /*0060*/ 	.short	0x0002
        /*0062*/ 	.short	0x0010
        /*0064*/ 	.byte	0x00, 0xf4, 0x21, 0x00


	//----- nvinfo : EIATTR_KPARAM_INFO
	.align		4
.L_23:
        /*0068*/ 	.byte	0x04, 0x17
        /*006a*/ 	.short	(.L_25 - .L_24)
.L_24:
        /*006c*/ 	.word	0x00000000
        /*0070*/ 	.short	0x0001
        /*0072*/ 	.short	0x0008
        /*0074*/ 	.byte	0x00, 0xf4, 0x21, 0x00


	//----- nvinfo : EIATTR_KPARAM_INFO
	.align		4
.L_25:
        /*0078*/ 	.byte	0x04, 0x17
        /*007a*/ 	.short	(.L_27 - .L_26)
.L_26:
        /*007c*/ 	.word	0x00000000
        /*0080*/ 	.short	0x0000
        /*0082*/ 	.short	0x0000
        /*0084*/ 	.byte	0x00, 0xf4, 0x21, 0x00


	//----- nvinfo : EIATTR_SPARSE_MMA_MASK
	.align		4
.L_27:
        /*0088*/ 	.byte	0x03, 0x50
        /*008a*/ 	.short	0x0000


	//----- nvinfo : EIATTR_MAXREG_COUNT
	.align		4
        /*008c*/ 	.byte	0x03, 0x1b
        /*008e*/ 	.short	0x00ff


	//----- nvinfo : EIATTR_EXIT_INSTR_OFFSETS
	.align		4
        /*0090*/ 	.byte	0x04, 0x1c
        /*0092*/ 	.short	(.L_29 - .L_28)


	//   ....[0]....
.L_28:
        /*0094*/ 	.word	0x00000da0


	//   ....[1]....
        /*0098*/ 	.word	0x00000e30


	//----- nvinfo : EIATTR_REQNTID
	.align		4
.L_29:
        /*009c*/ 	.byte	0x04, 0x10
        /*009e*/ 	.short	(.L_31 - .L_30)
.L_30:
        /*00a0*/ 	.word	0x00000100
        /*00a4*/ 	.word	0x00000001
        /*00a8*/ 	.word	0x00000001


	//----- nvinfo : EIATTR_CBANK_PARAM_SIZE
	.align		4
.L_31:
        /*00ac*/ 	.byte	0x03, 0x19
        /*00ae*/ 	.short	0x0038


	//----- nvinfo : EIATTR_PARAM_CBANK
	.align		4
        /*00b0*/ 	.byte	0x04, 0x0a
        /*00b2*/ 	.short	(.L_33 - .L_32)
	.align		4
.L_32:
        /*00b4*/ 	.word	index@(.nv.constant0.triton_poi_fused__native_batch_norm_legit_no_training_55)
        /*00b8*/ 	.short	0x0210
        /*00ba*/ 	.short	0x0038


	//----- nvinfo : EIATTR_SW_WAR
	.align		4
.L_33:
        /*00bc*/ 	.byte	0x04, 0x36
        /*00be*/ 	.short	(.L_35 - .L_34)
.L_34:
        /*00c0*/ 	.word	0x00000008
.L_35:


//--------------------- .nv.callgraph             --------------------------
	.section	.nv.callgraph,"",@"SHT_CUDA_CALLGRAPH"
	.align	4
	.sectionentsize	8
	.align		4
        /*0000*/ 	.word	0x00000000
	.align		4
        /*0004*/ 	.word	0xffffffff
	.align		4
        /*0008*/ 	.word	0x00000000
	.align		4
        /*000c*/ 	.word	0xfffffffe
	.align		4
        /*0010*/ 	.word	0x00000000
	.align		4
        /*0014*/ 	.word	0xfffffffd
	.align		4
        /*0018*/ 	.word	0x00000000
	.align		4
        /*001c*/ 	.word	0xfffffffc


//--------------------- .nv.constant4             --------------------------
	.section	.nv.constant4,"a",@progbits
	.align	8
	.align		8
.nv.constant4:
        /*0000*/ 	.dword	_$_str
	.align		8
        /*0008*/ 	.dword	_$_str_$_2


//--------------------- .text.triton_poi_fused__native_batch_norm_legit_no_training_55 --------------------------
	.section	.text.triton_poi_fused__native_batch_norm_legit_no_training_55,"ax",@progbits
	.sectionflags	@"SHF_BARRIERS=1"
	.align	128
        .global         triton_poi_fused__native_batch_norm_legit_no_training_55
        .type           triton_poi_fused__native_batch_norm_legit_no_training_55,@function
        .size           triton_poi_fused__native_batch_norm_legit_no_training_55,(.L_x_1 - triton_poi_fused__native_batch_norm_legit_no_training_55)
        .other          triton_poi_fused__native_batch_norm_legit_no_training_55,@"STO_CUDA_ENTRY STV_DEFAULT"
triton_poi_fused__native_batch_norm_legit_no_training_55:
.text.triton_poi_fused__native_batch_norm_legit_no_training_55:
[----:B------:R-:W0:Y:S01]  /*0000*/  LDC R1, c[0x0][0x28] ;  /* 0x00000a00ff017b82 */ /* 0x000e220000000800 */
[----:B------:R-:W1:Y:S07]  /*0010*/  S2R R2, SR_TID.X ;  /* 0x0000000000027919 */ /* 0x000e6e0000002100 */
[----:B------:R-:W2:Y:S01]  /*0020*/  LDC.64 R30, c[0x0][0x210] ;  /* 0x00008400ff1e7b82 */ /* 0x000ea20000000a00 */
[----:B------:R-:W-:Y:S01]  /*0030*/  ULDC.64 UR6, c[0x0][0x208] ;  /* 0x0000820000067ab9 */ /* 0x000fe20000000a00 */
[----:B------:R-:W-:Y:S01]  /*0040*/  CS2R R10, SRZ ;  /* 0x00000000000a7805 */ /* 0x000fe2000001ff00 */
[----:B------:R-:W3:Y:S01]  /*0050*/  S2R R33, SR_CTAID.Y ;  /* 0x0000000000217919 */ /* 0x000ee20000002600 */
[----:B------:R-:W4:Y:S04]  /*0060*/  S2R R0, SR_CTAID.X ;  /* 0x0000000000007919 */ /* 0x000f280000002500 */
[----:B------:R-:W5:Y:S08]  /*0070*/  LDC.64 R28, c[0x0][0x220] ;  /* 0x00008800ff1c7b82 */ /* 0x000f700000000a00 */
[----:B------:R-:W2:Y:S01]  /*0080*/  LDC.64 R36, c[0x0][0x218] ;  /* 0x00008600ff247b82 */ /* 0x000ea20000000a00 */
[----:B-1----:R-:W-:-:S02]  /*0090*/  SHF.L.U32 R32, R2, 0x2, RZ ;  /* 0x0000000202207819 */ /* 0x002fc400000006ff */
[----:B---3--:R-:W-:Y:S02]  /*00a0*/  SHF.L.U32 R33, R33, 0xa, RZ ;  /* 0x0000000a21217819 */ /* 0x008fe400000006ff */
[----:B------:R-:W-:Y:S02]  /*00b0*/  LOP3.LUT R32, R32, 0x3fc, RZ, 0xc0, !PT ;  /* 0x000003fc20207812 */ /* 0x000fe400078ec0ff */
[----:B----4-:R-:W-:Y:S02]  /*00c0*/  SHF.L.U32 R3, R0, 0x2, RZ ;  /* 0x0000000200037819 */ /* 0x010fe400000006ff */
[----:B------:R-:W-:Y:S02]  /*00d0*/  LOP3.LUT R14, R33, R32, RZ, 0xfc, !PT ;  /* 0x00000020210e7212 */ /* 0x000fe400078efcff */
[----:B------:R-:W-:Y:S02]  /*00e0*/  IADD3 R6, R3, 0x1, RZ ;  /* 0x0000000103067810 */ /* 0x000fe40007ffe0ff */
[C---:B------:R-:W-:Y:S01]  /*00f0*/  ISETP.GE.AND P0, PT, R14.reuse, 0x500, PT ;  /* 0x000005000e00780c */ /* 0x040fe20003f06270 */
[----:B------:R-:W-:Y:S01]  /*0100*/  IMAD.HI R4, R14, 0x66666667, RZ ;  /* 0x666666670e047827 */ /* 0x000fe200078e02ff */
[----:B------:R-:W-:-:S02]  /*0110*/  IADD3 R7, R3, 0x3, RZ ;  /* 0x0000000303077810 */ /* 0x000fc40007ffe0ff */
[----:B------:R-:W-:Y:S02]  /*0120*/  ISETP.LT.AND P2, PT, R6, 0x4, !P0 ;  /* 0x000000040600780c */ /* 0x000fe40004741270 */
[----:B------:R-:W-:Y:S01]  /*0130*/  SHF.R.U32.HI R5, RZ, 0x1f, R4 ;  /* 0x0000001fff057819 */ /* 0x000fe20000011604 */
[----:B------:R-:W-:Y:S01]  /*0140*/  IMAD.HI R34, R14, 0x66666667, RZ ;  /* 0x666666670e227827 */ /* 0x000fe200078e02ff */
[----:B------:R-:W-:Y:S02]  /*0150*/  ISETP.LT.AND P1, PT, R3, 0x4, !P0 ;  /* 0x000000040300780c */ /* 0x000fe40004721270 */
[----:B------:R-:W-:Y:S02]  /*0160*/  LEA.HI.SX32 R5, R4, R5, 0x19 ;  /* 0x0000000504057211 */ /* 0x000fe400078fcaff */
[----:B------:R-:W-:Y:S02]  /*0170*/  IADD3 R4, R3, 0x2, RZ ;  /* 0x0000000203047810 */ /* 0x000fe40007ffe0ff */
[----:B------:R-:W-:Y:S01]  /*0180*/  ISETP.LT.AND P4, PT, R7, 0x4, !P0 ;  /* 0x000000040700780c */ /* 0x000fe20004781270 */
[----:B------:R-:W-:Y:S01]  /*0190*/  IMAD R21, R5, -0x140, R14 ;  /* 0xfffffec005157824 */ /* 0x000fe200078e020e */
[----:B------:R-:W-:-:S02]  /*01a0*/  ISETP.LT.AND P3, PT, R4, 0x4, !P0 ;  /* 0x000000040400780c */ /* 0x000fc40004761270 */
[----:B------:R-:W-:Y:S01]  /*01b0*/  CS2R R6, SRZ ;  /* 0x0000000000067805 */ /* 0x000fe2000001ff00 */
[----:B------:R-:W-:Y:S01]  /*01c0*/  IMAD R9, R5, 0x500, R21 ;  /* 0x0000050005097824 */ /* 0x000fe200078e0215 */
[----:B------:R-:W-:Y:S02]  /*01d0*/  SHF.R.U32.HI R25, RZ, 0x1f, R34 ;  /* 0x0000001fff197819 */ /* 0x000fe40000011622 */
[----:B------:R-:W-:Y:S02]  /*01e0*/  CS2R R14, SRZ ;  /* 0x00000000000e7805 */ /* 0x000fe4000001ff00 */
[----:B------:R-:W-:Y:S01]  /*01f0*/  CS2R R4, SRZ ;  /* 0x0000000000047805 */ /* 0x000fe2000001ff00 */
[----:B------:R-:W-:Y:S01]  /*0200*/  IMAD R19, R0, 0x500, R9 ;  /* 0x0000050000137824 */ /* 0x000fe200078e0209 */
[----:B------:R-:W-:Y:S02]  /*0210*/  LEA.HI.SX32 R34, R34, R25, 0x19 ;  /* 0x0000001922227211 */ /* 0x000fe400078fcaff */
[----:B------:R-:W-:-:S02]  /*0220*/  CS2R R8, SRZ ;  /* 0x0000000000087805 */ /* 0x000fc4000001ff00 */
[----:B------:R-:W-:Y:S02]  /*0230*/  IADD3 R23, R19, 0x140, RZ ;  /* 0x0000014013177810 */ /* 0x000fe40007ffe0ff */
[----:B------:R-:W-:Y:S02]  /*0240*/  IADD3 R27, R19, 0x280, RZ ;  /* 0x00000280131b7810 */ /* 0x000fe40007ffe0ff */
[----:B------:R-:W-:Y:S01]  /*0250*/  IADD3 R13, R19, 0x3c0, RZ ;  /* 0x000003c0130d7810 */ /* 0x000fe20007ffe0ff */
[----:B--2---:R-:W-:Y:S01]  /*0260*/  IMAD.WIDE R18, R19, 0x4, R30 ;  /* 0x0000000413127825 */ /* 0x004fe200078e021e */
[----:B------:R-:W-:-:S03]  /*0270*/  LOP3.LUT R25, R33, R32, RZ, 0xfc, !PT ;  /* 0x0000002021197212 */ /* 0x000fc600078efcff */
[--C-:B------:R-:W-:Y:S01]  /*0280*/  IMAD.WIDE R22, R23, 0x4, R30.reuse ;  /* 0x0000000417167825 */ /* 0x100fe200078e021e */
[----:B------:R-:W2:Y:S03]  /*0290*/  @P1 LDG.E.EL.128 R4, desc[UR6][R18.64] ;  /* 0x0000000612041981 */ /* 0x000ea6000c2e1d00 */
[--C-:B------:R-:W-:Y:S01]  /*02a0*/  IMAD.WIDE R26, R27, 0x4, R30.reuse ;  /* 0x000000041b1a7825 */ /* 0x100fe200078e021e */
[----:B------:R-:W3:Y:S03]  /*02b0*/  @P2 LDG.E.EL.128 R8, desc[UR6][R22.64] ;  /* 0x0000000616082981 */ /* 0x000ee6000c2e1d00 */
[----:B------:R-:W-:Y:S01]  /*02c0*/  IMAD.WIDE R30, R13, 0x4, R30 ;  /* 0x000000040d1e7825 */ /* 0x000fe200078e021e */
[----:B------:R-:W-:-:S03]  /*02d0*/  CS2R R12, SRZ ;  /* 0x00000000000c7805 */ /* 0x000fc6000001ff00 */
[----:B------:R-:W-:Y:S01]  /*02e0*/  IMAD R34, R34, -0x140, R25 ;  /* 0xfffffec022227824 */ /* 0x000fe200078e0219 */
[----:B------:R-:W-:Y:S02]  /*02f0*/  CS2R R24, SRZ ;  /* 0x0000000000187805 */ /* 0x000fe4000001ff00 */
[----:B------:R1:W4:Y:S01]  /*0300*/  @P3 LDG.E.EL.128 R12, desc[UR6][R26.64] ;  /* 0x000000061a0c3981 */ /* 0x000322000c2e1d00 */
[----:B-----5:R-:W-:Y:S01]  /*0310*/  IMAD.WIDE R28, R34, 0x4, R28 ;  /* 0x00000004221c7825 */ /* 0x020fe200078e021c */
[----:B------:R-:W-:Y:S02]  /*0320*/  CS2R R16, SRZ ;  /* 0x0000000000107805 */ /* 0x000fe4000001ff00 */
[----:B01----:R-:W-:Y:S01]  /*0330*/  CS2R R26, SRZ ;  /* 0x00000000001a7805 */ /* 0x003fe2000001ff00 */
[----:B------:R-:W-:Y:S01]  /*0340*/  IMAD.WIDE R36, R21, 0x4, R36 ;  /* 0x0000000415247825 */ /* 0x000fe200078e0224 */
[----:B------:R-:W-:Y:S02]  /*0350*/  CS2R R18, SRZ ;  /* 0x0000000000127805 */ /* 0x000fe4000001ff00 */
[----:B------:R-:W-:-:S02]  /*0360*/  CS2R R20, SRZ ;  /* 0x0000000000147805 */ /* 0x000fc4000001ff00 */
[----:B------:R-:W-:Y:S01]  /*0370*/  CS2R R22, SRZ ;  /* 0x0000000000167805 */ /* 0x000fe2000001ff00 */
[----:B------:R-:W5:Y:S04]  /*0380*/  @!P0 LDG.E.EL.128 R24, desc[UR6][R28.64] ;  /* 0x000000061c188981 */ /* 0x000f68000c2e1d00 */
[----:B------:R0:W2:Y:S04]  /*0390*/  @P4 LDG.E.EL.128 R16, desc[UR6][R30.64] ;  /* 0x000000061e104981 */ /* 0x0000a8000c2e1d00 */
[----:B------:R-:W2:Y:S01]  /*03a0*/  @!P0 LDG.E.EL.128 R20, desc[UR6][R36.64] ;  /* 0x0000000624148981 */ /* 0x000ea2000c2e1d00 */
[----:B0-----:R-:W0:Y:S01]  /*03b0*/  LDC.64 R30, c[0x0][0x228] ;  /* 0x00008a00ff1e7b82 */ /* 0x001e220000000a00 */
[----:B------:R-:W-:Y:S01]  /*03c0*/  CS2R R28, SRZ ;  /* 0x00000000001c7805 */ /* 0x000fe2000001ff00 */
[----:B-----5:R-:W-:-:S04]  /*03d0*/  FADD R24, R24, 9.9999997473787516356e-06 ;  /* 0x3727c5ac18187421 */ /* 0x020fc80000000000 */
[----:B------:R-:W1:Y:S01]  /*03e0*/  MUFU.SQRT R35, R24 ;  /* 0x0000001800237308 */ /* 0x000e620000002000 */
[----:B------:R-:W-:Y:S01]  /*03f0*/  FADD R26, R26, 9.9999997473787516356e-06 ;  /* 0x3727c5ac1a1a7421 */ /* 0x000fe20000000000 */
[C---:B--2---:R-:W-:Y:S01]  /*0400*/  FADD R7, -R23.reuse, R7 ;  /* 0x0000000717077221 */ /* 0x044fe20000000100 */
[C---:B----4-:R-:W-:Y:S01]  /*0410*/  FADD R15, -R23.reuse, R15 ;  /* 0x0000000f170f7221 */ /* 0x050fe20000000100 */
[C---:B------:R-:W-:Y:S01]  /*0420*/  FADD R19, -R23.reuse, R19 ;  /* 0x0000001317137221 */ /* 0x040fe20000000100 */
[C---:B------:R-:W-:Y:S01]  /*0430*/  FADD R6, -R22.reuse, R6 ;  /* 0x0000000616067221 */ /* 0x040fe20000000100 */
[C---:B------:R-:W-:Y:S01]  /*0440*/  FADD R14, -R22.reuse, R14 ;  /* 0x0000000e160e7221 */ /* 0x040fe20000000100 */
[C---:B------:R-:W-:Y:S01]  /*0450*/  FADD R18, -R22.reuse, R18 ;  /* 0x0000001216127221 */ /* 0x040fe20000000100 */
[----:B---3--:R-:W-:Y:S01]  /*0460*/  FADD R23, -R23, R11 ;  /* 0x0000000b17177221 */ /* 0x008fe20000000100 */
[----:B------:R-:W-:Y:S01]  /*0470*/  FADD R22, -R22, R10 ;  /* 0x0000000a16167221 */ /* 0x000fe20000000100 */
[----:B0-----:R-:W-:Y:S01]  /*0480*/  IMAD.WIDE R10, R34, 0x4, R30 ;  /* 0x00000004220a7825 */ /* 0x001fe200078e021e */
[----:B------:R-:W-:-:S03]  /*0490*/  CS2R R30, SRZ ;  /* 0x00000000001e7805 */ /* 0x000fc6000001ff00 */
[----:B------:R-:W-:Y:S01]  /*04a0*/  FADD R36, R27, 9.9999997473787516356e-06 ;  /* 0x3727c5ac1b247421 */ /* 0x000fe20000000000 */
[----:B------:R-:W-:Y:S01]  /*04b0*/  FADD R25, R25, 9.9999997473787516356e-06 ;  /* 0x3727c5ac19197421 */ /* 0x000fe20000000000 */
[----:B------:R-:W0:Y:S01]  /*04c0*/  MUFU.SQRT R26, R26 ;  /* 0x0000001a001a7308 */ /* 0x000e220000002000 */
[C---:B-1----:R-:W-:Y:S01]  /*04d0*/  FSETP.GT.AND P6, PT, R35.reuse, 8.50705917302346158658e+37, PT ;  /* 0x7e8000002300780b */ /* 0x042fe20003fc4000 */
[----:B------:R1:W2:Y:S01]  /*04e0*/  @!P0 LDG.E.EL.128 R28, desc[UR6][R10.64] ;  /* 0x000000060a1c8981 */ /* 0x0002a2000c2e1d00 */
[----:B------:R-:W-:-:S05]  /*04f0*/  FSETP.GEU.AND P1, PT, R35, 1.175494350822287508e-38, PT ;  /* 0x008000002300780b */ /* 0x000fca0003f2e000 */
[----:B------:R-:W-:Y:S01]  /*0500*/  MUFU.SQRT R25, R25 ;  /* 0x0000001900197308 */ /* 0x000fe20000002000 */
[----:B-1----:R-:W-:-:S07]  /*0510*/  FADD R10, -R20, R16 ;  /* 0x00000010140a7221 */ /* 0x002fce0000000100 */
[----:B------:R1:W3:Y:S01]  /*0520*/  MUFU.SQRT R11, R36 ;  /* 0x00000024000b7308 */ /* 0x0002e20000002000 */
[----:B------:R-:W-:Y:S01]  /*0530*/  HFMA2.MMA R16, -RZ, RZ, 1.625, 0 ;  /* 0x3e800000ff107435 */ /* 0x000fe200000001ff */
[----:B------:R-:W-:Y:S01]  /*0540*/  @P6 FMUL R35, R35, 0.25 ;  /* 0x3e80000023236820 */ /* 0x000fe20000400000 */
[C---:B0-----:R-:W-:Y:S02]  /*0550*/  FSETP.GT.AND P4, PT, R26.reuse, 8.50705917302346158658e+37, PT ;  /* 0x7e8000001a00780b */ /* 0x041fe40003f84000 */
[----:B------:R-:W-:Y:S01]  /*0560*/  FSETP.GEU.AND P5, PT, R26, 1.175494350822287508e-38, PT ;  /* 0x008000001a00780b */ /* 0x000fe20003fae000 */
[----:B------:R-:W-:-:S05]  /*0570*/  @!P1 FMUL R35, R35, 16777216 ;  /* 0x4b80000023239820 */ /* 0x000fca0000400000 */
[----:B-1----:R-:W-:Y:S02]  /*0580*/  FSEL R36, R16, 1, P6 ;  /* 0x3f80000010247808 */ /* 0x002fe40003000000 */
[----:B---3--:R-:W-:-:S03]  /*0590*/  FSETP.GT.AND P6, PT, R11, 8.50705917302346158658e+37, PT ;  /* 0x7e8000000b00780b */ /* 0x008fc60003fc4000 */
[----:B------:R-:W-:Y:S01]  /*05a0*/  @!P1 FMUL R36, R36, 16777216 ;  /* 0x4b80000024249820 */ /* 0x000fe20000400000 */
[----:B------:R-:W-:Y:S02]  /*05b0*/  FSETP.GT.AND P2, PT, R25, 8.50705917302346158658e+37, PT ;  /* 0x7e8000001900780b */ /* 0x000fe40003f44000 */
[----:B------:R-:W-:Y:S02]  /*05c0*/  FSETP.GEU.AND P1, PT, R11, 1.175494350822287508e-38, PT ;  /* 0x008000000b00780b */ /* 0x000fe40003f2e000 */
[----:B------:R-:W-:Y:S01]  /*05d0*/  FSETP.GEU.AND P3, PT, R25, 1.175494350822287508e-38, PT ;  /* 0x008000001900780b */ /* 0x000fe20003f6e000 */
[----:B------:R-:W0:Y:S01]  /*05e0*/  MUFU.RCP R35, R35 ;  /* 0x0000002300237308 */ /* 0x000e220000001000 */
[----:B------:R-:W-:Y:S01]  /*05f0*/  @P4 FMUL R26, R26, 0.25 ;  /* 0x3e8000001a1a4820 */ /* 0x000fe20000400000 */
[----:B------:R-:W-:Y:S01]  /*0600*/  FADD R24, -R21, R5 ;  /* 0x0000000515187221 */ /* 0x000fe20000000100 */
[----:B------:R-:W-:Y:S01]  /*0610*/  FADD R27, -R20, R4 ;  /* 0x00000004141b7221 */ /* 0x000fe20000000100 */
[----:B------:R-:W-:Y:S01]  /*0620*/  @P6 FMUL R11, R11, 0.25 ;  /* 0x3e8000000b0b6820 */ /* 0x000fe20000400000 */
[----:B------:R-:W-:-:S03]  /*0630*/  @!P5 FMUL R26, R26, 16777216 ;  /* 0x4b8000001a1ad820 */ /* 0x000fc60000400000 */
[----:B------:R-:W-:Y:S01]  /*0640*/  @P2 FMUL R25, R25, 0.25 ;  /* 0x3e80000019192820 */ /* 0x000fe20000400000 */
[----:B------:R-:W1:Y:S01]  /*0650*/  LDC.64 R4, c[0x0][0x230] ;  /* 0x00008c00ff047b82 */ /* 0x000e620000000a00 */
[----:B------:R-:W-:Y:S01]  /*0660*/  @!P1 FMUL R11, R11, 16777216 ;  /* 0x4b8000000b0b9820 */ /* 0x000fe20000400000 */
[----:B------:R-:W-:Y:S01]  /*0670*/  FADD R13, -R21, R13 ;  /* 0x0000000d150d7221 */ /* 0x000fe20000000100 */
[----:B------:R-:W-:Y:S01]  /*0680*/  @!P3 FMUL R25, R25, 16777216 ;  /* 0x4b8000001919b820 */ /* 0x000fe20000400000 */
[C---:B------:R-:W-:Y:S01]  /*0690*/  FADD R17, -R21.reuse, R17 ;  /* 0x0000001115117221 */ /* 0x040fe20000000100 */
[----:B------:R-:W-:Y:S01]  /*06a0*/  FADD R21, -R21, R9 ;  /* 0x0000000915157221 */ /* 0x000fe20000000100 */
[----:B------:R-:W3:Y:S01]  /*06b0*/  MUFU.RCP R26, R26 ;  /* 0x0000001a001a7308 */ /* 0x000ee20000001000 */
[----:B------:R-:W-:Y:S01]  /*06c0*/  FADD R9, -R20, R12 ;  /* 0x0000000c14097221 */ /* 0x000fe20000000100 */
[----:B0-----:R-:W-:Y:S01]  /*06d0*/  FMUL R36, R35, R36 ;  /* 0x0000002423247220 */ /* 0x001fe20000400000 */
[----:B------:R-:W-:-:S05]  /*06e0*/  FSEL R35, R16, 1, P2 ;  /* 0x3f80000010237808 */ /* 0x000fca0001000000 */
[----:B------:R-:W0:Y:S08]  /*06f0*/  MUFU.RCP R11, R11 ;  /* 0x0000000b000b7308 */ /* 0x000e300000001000 */
[----:B------:R4:W5:Y:S01]  /*0700*/  MUFU.RCP R12, R25 ;  /* 0x00000019000c7308 */ /* 0x0009620000001000 */
[----:B------:R-:W-:Y:S01]  /*0710*/  FADD R8, -R20, R8 ;  /* 0x0000000814087221 */ /* 0x000fe20000000100 */
[----:B------:R-:W-:Y:S01]  /*0720*/  @!P3 FMUL R35, R35, 16777216 ;  /* 0x4b8000002323b820 */ /* 0x000fe20000400000 */
[----:B----4-:R-:W-:-:S02]  /*0730*/  FSEL R25, R16, 1, P4 ;  /* 0x3f80000010197808 */ /* 0x010fc40002000000 */
[----:B------:R-:W-:-:S03]  /*0740*/  FSEL R16, R16, 1, P6 ;  /* 0x3f80000010107808 */ /* 0x000fc60003000000 */
[----:B------:R-:W-:Y:S02]  /*0750*/  @!P5 FMUL R25, R25, 16777216 ;  /* 0x4b8000001919d820 */ /* 0x000fe40000400000 */
[----:B------:R-:W-:Y:S01]  /*0760*/  @!P1 FMUL R16, R16, 16777216 ;  /* 0x4b80000010109820 */ /* 0x000fe20000400000 */
[-C--:B------:R-:W-:Y:S01]  /*0770*/  FMUL R37, R8, R36.reuse ;  /* 0x0000002408257220 */ /* 0x080fe20000400000 */
[----:B---3--:R-:W-:Y:S01]  /*0780*/  FMUL R25, R26, R25 ;  /* 0x000000191a197220 */ /* 0x008fe20000400000 */
[----:B------:R-:W-:Y:S01]  /*0790*/  FMUL R20, R9, R36 ;  /* 0x0000002409147220 */ /* 0x000fe20000400000 */
[----:B0-----:R-:W-:Y:S01]  /*07a0*/  FMUL R16, R11, R16 ;  /* 0x000000100b107220 */ /* 0x001fe20000400000 */
[----:B------:R-:W-:Y:S01]  /*07b0*/  FMUL R26, R10, R36 ;  /* 0x000000240a1a7220 */ /* 0x000fe20000400000 */
[----:B-----5:R-:W-:Y:S01]  /*07c0*/  FMUL R12, R12, R35 ;  /* 0x000000230c0c7220 */ /* 0x020fe20000400000 */
[----:B------:R-:W-:Y:S02]  /*07d0*/  CS2R R8, SRZ ;  /* 0x0000000000087805 */ /* 0x000fe4000001ff00 */
[----:B------:R-:W-:Y:S01]  /*07e0*/  CS2R R10, SRZ ;  /* 0x00000000000a7805 */ /* 0x000fe2000001ff00 */
[----:B-1----:R-:W-:-:S05]  /*07f0*/  IMAD.WIDE R34, R34, 0x4, R4 ;  /* 0x0000000422227825 */ /* 0x002fca00078e0204 */
[----:B------:R0:W2:Y:S01]  /*0800*/  @!P0 LDG.E.EL.128 R8, desc[UR6][R34.64] ;  /* 0x0000000622088981 */ /* 0x0000a2000c2e1d00 */
[----:B------:R-:W1:Y:S01]  /*0810*/  S2UR UR5, SR_CgaCtaId ;  /* 0x00000000000579c3 */ /* 0x000e620000008800 */
[----:B------:R-:W-:Y:S01]  /*0820*/  FMUL R4, R21, R12 ;  /* 0x0000000c15047220 */ /* 0x000fe20000400000 */
[----:B------:R-:W-:Y:S01]  /*0830*/  SHF.L.U32 R21, R2, 0x4, RZ ;  /* 0x0000000402157819 */ /* 0x000fe200000006ff */
[----:B------:R-:W-:Y:S01]  /*0840*/  UMOV UR4, 0x400 ;  /* 0x0000040000047882 */ /* 0x000fe20000000000 */
[----:B------:R-:W-:Y:S01]  /*0850*/  FMUL R27, R27, R36 ;  /* 0x000000241b1b7220 */ /* 0x000fe20000400000 */
[-C--:B------:R-:W-:Y:S01]  /*0860*/  FMUL R24, R24, R12.reuse ;  /* 0x0000000c18187220 */ /* 0x080fe20000400000 */
[----:B------:R-:W-:Y:S01]  /*0870*/  LOP3.LUT R21, R21, 0xff0, RZ, 0xc0, !PT ;  /* 0x00000ff015157812 */ /* 0x000fe200078ec0ff */
[-C--:B------:R-:W-:Y:S01]  /*0880*/  FMUL R36, R13, R12.reuse ;  /* 0x0000000c0d247220 */ /* 0x080fe20000400000 */
[----:B------:R-:W-:Y:S01]  /*0890*/  FMUL R12, R17, R12 ;  /* 0x0000000c110c7220 */ /* 0x000fe20000400000 */
[-C--:B------:R-:W-:Y:S01]  /*08a0*/  FMUL R17, R14, R25.reuse ;  /* 0x000000190e117220 */ /* 0x080fe20000400000 */
[-C--:B------:R-:W-:Y:S01]  /*08b0*/  FMUL R5, R6, R25.reuse ;  /* 0x0000001906057220 */ /* 0x080fe20000400000 */
[-C--:B------:R-:W-:Y:S01]  /*08c0*/  FMUL R13, R22, R25.reuse ;  /* 0x00000019160d7220 */ /* 0x080fe20000400000 */
[----:B------:R-:W-:Y:S01]  /*08d0*/  FMUL R25, R18, R25 ;  /* 0x0000001912197220 */ /* 0x000fe20000400000 */
[-C--:B------:R-:W-:Y:S01]  /*08e0*/  FMUL R6, R7, R16.reuse ;  /* 0x0000001007067220 */ /* 0x080fe20000400000 */
[-C--:B------:R-:W-:Y:S01]  /*08f0*/  FMUL R18, R23, R16.reuse ;  /* 0x0000001017127220 */ /* 0x080fe20000400000 */
[-C--:B------:R-:W-:Y:S01]  /*0900*/  FMUL R22, R15, R16.reuse ;  /* 0x000000100f167220 */ /* 0x080fe20000400000 */
[----:B-1----:R-:W-:Y:S01]  /*0910*/  UPRMT UR4, UR5, 0x654, UR4 ;  /* 0x0000065405047896 */ /* 0x002fe20008000004 */
[----:B------:R-:W-:-:S05]  /*0920*/  FMUL R16, R19, R16 ;  /* 0x0000001013107220 */ /* 0x000fca0000400000 */
[----:B------:R-:W-:Y:S02]  /*0930*/  IADD3 R14, R21, UR4, RZ ;  /* 0x00000004150e7c10 */ /* 0x000fe4000fffe0ff */
[----:B0-----:R-:W-:Y:S02]  /*0940*/  IADD3 R35, R32, UR4, RZ ;  /* 0x0000000420237c10 */ /* 0x001fe4000fffe0ff */
[----:B------:R-:W-:Y:S02]  /*0950*/  LEA R14, R21, R14, 0x2 ;  /* 0x0000000e150e7211 */ /* 0x000fe400078e10ff */
[----:B------:R-:W-:Y:S02]  /*0960*/  LEA R32, R32, R35, 0x2 ;  /* 0x0000002320207211 */ /* 0x000fe400078e10ff */
[----:B------:R-:W-:Y:S02]  /*0970*/  LOP3.LUT R33, R33, 0xff, R2, 0xf8, !PT ;  /* 0x000000ff21217812 */ /* 0x000fe400078ef802 */
[----:B------:R-:W-:-:S02]  /*0980*/  ISETP.GE.AND P0, PT, R3, 0x4, PT ;  /* 0x000000040300780c */ /* 0x000fc40003f06270 */
[C---:B------:R-:W-:Y:S02]  /*0990*/  LOP3.LUT R3, R33.reuse, 0x200, RZ, 0xfc, !PT ;  /* 0x0000020021037812 */ /* 0x040fe400078efcff */
[----:B------:R-:W-:Y:S02]  /*09a0*/  ISETP.LT.AND P3, PT, R33, 0x500, !P0 ;  /* 0x000005002100780c */ /* 0x000fe40004761270 */
[----:B------:R-:W-:Y:S02]  /*09b0*/  IADD3 R2, R33, R0, RZ ;  /* 0x0000000021027210 */ /* 0x000fe40007ffe0ff */
[----:B------:R-:W-:Y:S01]  /*09c0*/  ISETP.LT.AND P1, PT, R3, 0x500, !P0 ;  /* 0x000005000300780c */ /* 0x000fe20004721270 */
[-CC-:B--2---:R-:W-:Y:S01]  /*09d0*/  FFMA R19, R24, R29.reuse, R9.reuse ;  /* 0x0000001d18137223 */ /* 0x184fe20000000009 */
[-CC-:B------:R-:W-:Y:S01]  /*09e0*/  FFMA R21, R4, R29.reuse, R9.reuse ;  /* 0x0000001d04157223 */ /* 0x180fe20000000009 */
[-CC-:B------:R-:W-:Y:S01]  /*09f0*/  FFMA R23, R36, R29.reuse, R9.reuse ;  /* 0x0000001d24177223 */ /* 0x180fe20000000009 */
[----:B------:R-:W-:Y:S01]  /*0a00*/  FFMA R35, R12, R29, R9 ;  /* 0x0000001d0c237223 */ /* 0x000fe20000000009 */
[-CC-:B------:R-:W-:Y:S01]  /*0a10*/  FFMA R5, R5, R30.reuse, R10.reuse ;  /* 0x0000001e05057223 */ /* 0x180fe2000000000a */
[-CC-:B------:R-:W-:Y:S01]  /*0a20*/  FFMA R13, R13, R30.reuse, R10.reuse ;  /* 0x0000001e0d0d7223 */ /* 0x180fe2000000000a */
[-CC-:B------:R-:W-:Y:S01]  /*0a30*/  FFMA R29, R17, R30.reuse, R10.reuse ;  /* 0x0000001e111d7223 */ /* 0x180fe2000000000a */
[----:B------:R-:W-:Y:S01]  /*0a40*/  FFMA R30, R25, R30, R10 ;  /* 0x0000001e191e7223 */ /* 0x000fe2000000000a */
[-CC-:B------:R-:W-:Y:S01]  /*0a50*/  FFMA R9, R6, R31.reuse, R11.reuse ;  /* 0x0000001f06097223 */ /* 0x180fe2000000000b */
[-CC-:B------:R-:W-:Y:S01]  /*0a60*/  FFMA R17, R18, R31.reuse, R11.reuse ;  /* 0x0000001f12117223 */ /* 0x180fe2000000000b */
[-CC-:B------:R-:W-:Y:S01]  /*0a70*/  FFMA R25, R22, R31.reuse, R11.reuse ;  /* 0x0000001f16197223 */ /* 0x180fe2000000000b */
[-CC-:B------:R-:W-:Y:S01]  /*0a80*/  FFMA R27, R27, R28.reuse, R8.reuse ;  /* 0x0000001c1b1b7223 */ /* 0x180fe20000000008 */
[-CC-:B------:R-:W-:Y:S01]  /*0a90*/  FFMA R37, R37, R28.reuse, R8.reuse ;  /* 0x0000001c25257223 */ /* 0x180fe20000000008 */
[-CC-:B------:R-:W-:Y:S01]  /*0aa0*/  FFMA R7, R20, R28.reuse, R8.reuse ;  /* 0x0000001c14077223 */ /* 0x180fe20000000008 */
[----:B------:R-:W-:Y:S01]  /*0ab0*/  FFMA R15, R26, R28, R8 ;  /* 0x0000001c1a0f7223 */ /* 0x000fe20000000008 */
[----:B------:R-:W-:Y:S01]  /*0ac0*/  FFMA R31, R16, R31, R11 ;  /* 0x0000001f101f7223 */ /* 0x000fe2000000000b */
[----:B------:R-:W-:Y:S04]  /*0ad0*/  STS [R14], R27 ;  /* 0x0000001b0e007388 */ /* 0x000fe80000000800 */
[----:B------:R-:W-:Y:S04]  /*0ae0*/  STS [R14+0x14], R19 ;  /* 0x000014130e007388 */ /* 0x000fe80000000800 */
[----:B------:R-:W-:Y:S04]  /*0af0*/  STS [R14+0x28], R5 ;  /* 0x000028050e007388 */ /* 0x000fe80000000800 */
[----:B------:R-:W-:Y:S04]  /*0b00*/  STS [R14+0x3c], R9 ;  /* 0x00003c090e007388 */ /* 0x000fe80000000800 */
[----:B------:R-:W-:Y:S04]  /*0b10*/  STS [R14+0x4], R37 ;  /* 0x000004250e007388 */ /* 0x000fe80000000800 */
[----:B------:R-:W-:Y:S04]  /*0b20*/  STS [R14+0x18], R21 ;  /* 0x000018150e007388 */ /* 0x000fe80000000800 */
[----:B------:R-:W-:Y:S04]  /*0b30*/  STS [R14+0x2c], R13 ;  /* 0x00002c0d0e007388 */ /* 0x000fe80000000800 */
[----:B------:R0:W-:Y:S04]  /*0b40*/  STS [R14+0x40], R17 ;  /* 0x000040110e007388 */ /* 0x0001e80000000800 */
[----:B------:R-:W-:Y:S04]  /*0b50*/  STS [R14+0x8], R7 ;  /* 0x000008070e007388 */ /* 0x000fe80000000800 */
[----:B------:R-:W-:Y:S01]  /*0b60*/  STS [R14+0x1c], R23 ;  /* 0x00001c170e007388 */ /* 0x000fe20000000800 */
[----:B0-----:R-:W0:Y:S03]  /*0b70*/  LDC.64 R16, c[0x0][0x238] ;  /* 0x00008e00ff107b82 */ /* 0x001e260000000a00 */
[----:B------:R-:W-:Y:S04]  /*0b80*/  STS [R14+0x30], R29 ;  /* 0x0000301d0e007388 */ /* 0x000fe80000000800 */
[----:B------:R-:W-:Y:S04]  /*0b90*/  STS [R14+0x44], R25 ;  /* 0x000044190e007388 */ /* 0x000fe80000000800 */
[----:B------:R-:W-:Y:S04]  /*0ba0*/  STS [R14+0xc], R15 ;  /* 0x00000c0f0e007388 */ /* 0x000fe80000000800 */
[----:B------:R-:W-:Y:S04]  /*0bb0*/  STS [R14+0x20], R35 ;  /* 0x000020230e007388 */ /* 0x000fe80000000800 */
[----:B------:R-:W-:Y:S04]  /*0bc0*/  STS [R14+0x34], R30 ;  /* 0x0000341e0e007388 */ /* 0x000fe80000000800 */
[----:B------:R-:W-:Y:S01]  /*0bd0*/  STS [R14+0x48], R31 ;  /* 0x0000481f0e007388 */ /* 0x000fe20000000800 */
[----:B------:R-:W-:Y:S01]  /*0be0*/  BAR.SYNC.DEFER_BLOCKING 0x0 ;  /* 0x0000000000007b1d */ /* 0x000fe20000010000 */
[----:B------:R-:W-:-:S05]  /*0bf0*/  LOP3.LUT R19, R33, 0x100, RZ, 0xfc, !PT ;  /* 0x0000010021137812 */ /* 0x000fca00078efcff */
[----:B------:R-:W-:Y:S04]  /*0c00*/  LDS R4, [R32] ;  /* 0x0000000020047984 */ /* 0x000fe80000000800 */
[----:B------:R-:W-:Y:S04]  /*0c10*/  LDS R5, [R32+0x4] ;  /* 0x0000040020057984 */ /* 0x000fe80000000800 */
[----:B------:R-:W-:Y:S04]  /*0c20*/  LDS R6, [R32+0x8] ;  /* 0x0000080020067984 */ /* 0x000fe80000000800 */
[----:B------:R-:W1:Y:S04]  /*0c30*/  LDS R7, [R32+0xc] ;  /* 0x00000c0020077984 */ /* 0x000e680000000800 */
[----:B------:R-:W-:Y:S04]  /*0c40*/  LDS R8, [R32+0x1400] ;  /* 0x0014000020087984 */ /* 0x000fe80000000800 */
[----:B------:R-:W-:Y:S04]  /*0c50*/  LDS R9, [R32+0x1404] ;  /* 0x0014040020097984 */ /* 0x000fe80000000800 */
[----:B------:R-:W-:Y:S04]  /*0c60*/  LDS R10, [R32+0x1408] ;  /* 0x00140800200a7984 */ /* 0x000fe80000000800 */
[----:B------:R-:W2:Y:S04]  /*0c70*/  LDS R11, [R32+0x140c] ;  /* 0x00140c00200b7984 */ /* 0x000ea80000000800 */
[----:B------:R-:W-:Y:S04]  /*0c80*/  LDS R12, [R32+0x2800] ;  /* 0x00280000200c7984 */ /* 0x000fe80000000800 */
[----:B------:R-:W-:Y:S04]  /*0c90*/  LDS R13, [R32+0x2804] ;  /* 0x00280400200d7984 */ /* 0x000fe80000000800 */
[----:B------:R-:W-:Y:S04]  /*0ca0*/  LDS R14, [R32+0x2808] ;  /* 0x00280800200e7984 */ /* 0x000fe80000000800 */
[----:B------:R-:W3:Y:S01]  /*0cb0*/  LDS R15, [R32+0x280c] ;  /* 0x00280c00200f7984 */ /* 0x000ee20000000800 */
[----:B------:R-:W-:-:S02]  /*0cc0*/  ISETP.LT.AND P2, PT, R19, 0x500, !P0 ;  /* 0x000005001300780c */ /* 0x000fc40004741270 */
[----:B------:R-:W-:Y:S02]  /*0cd0*/  LOP3.LUT R33, R33, 0x300, RZ, 0xfc, !PT ;  /* 0x0000030021217812 */ /* 0x000fe400078efcff */
[----:B------:R-:W-:Y:S02]  /*0ce0*/  IADD3 R19, R19, R0, RZ ;  /* 0x0000000013137210 */ /* 0x000fe40007ffe0ff */
[----:B------:R-:W-:Y:S02]  /*0cf0*/  IADD3 R18, R3, R0, RZ ;  /* 0x0000000003127210 */ /* 0x000fe40007ffe0ff */
[----:B------:R-:W-:Y:S02]  /*0d00*/  SHF.L.U32 R3, R2, 0x2, RZ ;  /* 0x0000000202037819 */ /* 0x000fe400000006ff */
[----:B------:R-:W-:Y:S02]  /*0d10*/  ISETP.LT.AND P0, PT, R33, 0x500, !P0 ;  /* 0x000005002100780c */ /* 0x000fe40004701270 */
[----:B------:R-:W-:-:S02]  /*0d20*/  SHF.L.U32 R19, R19, 0x2, RZ ;  /* 0x0000000213137819 */ /* 0x000fc400000006ff */
[----:B------:R-:W-:Y:S01]  /*0d30*/  SHF.L.U32 R21, R18, 0x2, RZ ;  /* 0x0000000212157819 */ /* 0x000fe200000006ff */
[----:B0-----:R-:W-:-:S04]  /*0d40*/  IMAD.WIDE R2, R3, 0x4, R16 ;  /* 0x0000000403027825 */ /* 0x001fc800078e0210 */
[--C-:B------:R-:W-:Y:S01]  /*0d50*/  IMAD.WIDE R18, R19, 0x4, R16.reuse ;  /* 0x0000000413127825 */ /* 0x100fe200078e0210 */
[----:B-1----:R0:W-:Y:S03]  /*0d60*/  @P3 STG.E.128 desc[UR6][R2.64], R4 ;  /* 0x0000000402003986 */ /* 0x0021e6000c101d06 */
[----:B------:R-:W-:Y:S01]  /*0d70*/  IMAD.WIDE R20, R21, 0x4, R16 ;  /* 0x0000000415147825 */ /* 0x000fe200078e0210 */
[----:B--2---:R0:W-:Y:S04]  /*0d80*/  @P2 STG.E.128 desc[UR6][R18.64], R8 ;  /* 0x0000000812002986 */ /* 0x0041e8000c101d06 */
[----:B---3--:R0:W-:Y:S02]  /*0d90*/  @P1 STG.E.128 desc[UR6][R20.64], R12 ;  /* 0x0000000c14001986 */ /* 0x0081e4000c101d06 */
[----:B0-----:R-:W-:Y:S05]  /*0da0*/  @!P0 EXIT ;  /* 0x000000000000894d */ /* 0x001fea0003800000 */
[----:B0-----:R-:W-:Y:S01]  /*0db0*/  LDS R4, [R32+0x3c00] ;  /* 0x003c000020047984 */ /* 0x001fe20000000800 */
[----:B------:R-:W-:-:S03]  /*0dc0*/  IADD3 R0, R33, R0, RZ ;  /* 0x0000000021007210 */ /* 0x000fc60007ffe0ff */
[----:B------:R-:W-:Y:S01]  /*0dd0*/  LDS R5, [R32+0x3c04] ;  /* 0x003c040020057984 */ /* 0x000fe20000000800 */
[----:B------:R-:W-:-:S03]  /*0de0*/  SHF.L.U32 R3, R0, 0x2, RZ ;  /* 0x0000000200037819 */ /* 0x000fc600000006ff */
[----:B------:R-:W-:Y:S02]  /*0df0*/  LDS R6, [R32+0x3c08] ;  /* 0x003c080020067984 */ /* 0x000fe40000000800 */
[----:B------:R-:W-:Y:S02]  /*0e00*/  IMAD.WIDE R16, R3, 0x4, R16 ;  /* 0x0000000403107825 */ /* 0x000fe400078e0210 */
[----:B------:R-:W0:Y:S04]  /*0e10*/  LDS R7, [R32+0x3c0c] ;  /* 0x003c0c0020077984 */ /* 0x000e280000000800 */
[----:B0-----:R-:W-:Y:S01]  /*0e20*/  STG.E.128 desc[UR6][R16.64], R4 ;  /* 0x0000000410007986 */ /* 0x001fe2000c101d06 */
[----:B------:R-:W-:Y:S05]  /*0e30*/  EXIT ;  /* 0x000000000000794d */ /* 0x000fea0003800000 */
.L_x_0:
[----:B------:R-:W-:-:S00]  /*0e40*/  BRA `(.L_x_0) ;  /* 0xfffffffc00fc7947 */ /* 0x000fc0000383ffff */
[----:B------:R-:W-:-:S00]  /*0e50*/  NOP ;  /* 0x0000000000007918 */ /* 0x000fc00000000000 */
        /* <DEDUP_REMOVED lines=10> */
.L_x_1:


//--------------------- .nv.global.init           --------------------------
	.section	.nv.global.init,"aw",@progbits
.nv.global.init:
	.type		_$_str,@object
	.size		_$_str,(_$_str_$_2 - _$_str)
_$_str:
        /*0000*/ 	.byte	0x5f, 0x5f, 0x43, 0x55, 0x44, 0x41, 0x5f, 0x46, 0x54, 0x5a, 0x00
	.type		_$_str_$_2,@object
	.size		_$_str_$_2,(.L_1 - _$_str_$_2)
_$_str_$_2:
        /*000b*/ 	.byte	0x5f, 0x5f, 0x43, 0x55, 0x44, 0x41, 0x5f, 0x50, 0x52, 0x45, 0x43, 0x5f, 0x53, 0x51, 0x52, 0x54
        /*001b*/ 	.byte	0x00
.L_1:


//--------------------- .nv.shared.triton_poi_fused__native_batch_norm_legit_no_training_55 --------------------------
	.section	.nv.shared.triton_poi_fused__native_batch_norm_legit_no_training_55,"aw",@nobits
	.sectionflags	@""
	.align	16
	.zero		1024


//--------------------- .nv.constant0.triton_poi_fused__native_batch_norm_legit_no_training_55 --------------------------
	.section	.nv.constant0.triton_poi_fused__native_batch_norm_legit_no_training_55,"a",@progbits
	.sectionflags	@""
	.align	4
.nv.constant0.triton_poi_fused__native_batch_norm_legit_no_training_55:
	.zero		584
